//
// Generated by NVIDIA NVVM Compiler
//
// Compiler Build ID: CL-36424714
// Cuda compilation tools, release 13.0, V13.0.88
// Based on NVVM 20.0.0
//

.version 9.0
.target sm_100
.address_size 64

	// .globl	_Z16sumMatrixOnGPU2DPfS_S_jj

.visible .entry _Z16sumMatrixOnGPU2DPfS_S_jj(
	.param .u64 .ptr .align 1 _Z16sumMatrixOnGPU2DPfS_S_jj_param_0,
	.param .u64 .ptr .align 1 _Z16sumMatrixOnGPU2DPfS_S_jj_param_1,
	.param .u64 .ptr .align 1 _Z16sumMatrixOnGPU2DPfS_S_jj_param_2,
	.param .u32 _Z16sumMatrixOnGPU2DPfS_S_jj_param_3,
	.param .u32 _Z16sumMatrixOnGPU2DPfS_S_jj_param_4
)
{
	.reg .pred 	%p<4>;
	.reg .b32 	%r<14>;
	.reg .b32 	%f<4>;
	.reg .b64 	%rd<11>;

	ld.param.u64 	%rd1, [_Z16sumMatrixOnGPU2DPfS_S_jj_param_0];
	ld.param.u64 	%rd2, [_Z16sumMatrixOnGPU2DPfS_S_jj_param_1];
	ld.param.u64 	%rd3, [_Z16sumMatrixOnGPU2DPfS_S_jj_param_2];
	ld.param.u32 	%r2, [_Z16sumMatrixOnGPU2DPfS_S_jj_param_3];
	ld.param.u32 	%r3, [_Z16sumMatrixOnGPU2DPfS_S_jj_param_4];
	mov.u32 	%r5, %tid.x;
	mov.u32 	%r6, %ctaid.x;
	mov.u32 	%r7, %ntid.x;
	mad.lo.s32 	%r8, %r6, %r7, %r5;
	mov.u32 	%r9, %tid.y;
	mov.u32 	%r10, %ctaid.y;
	mov.u32 	%r11, %ntid.y;
	mad.lo.s32 	%r12, %r10, %r11, %r9;
	mad.lo.s32 	%r1, %r2, %r12, %r8;
	setp.ge.u32 	%p1, %r8, %r2;
	setp.ge.u32 	%p2, %r12, %r3;
	or.pred  	%p3, %p1, %p2;
	@%p3 bra 	$L__BB0_2;
	cvta.to.global.u64 	%rd4, %rd1;
	cvta.to.global.u64 	%rd5, %rd2;
	cvta.to.global.u64 	%rd6, %rd3;
	mul.wide.u32 	%rd7, %r1, 4;
	add.s64 	%rd8, %rd4, %rd7;
	ld.global.f32 	%f1, [%rd8];
	add.s64 	%rd9, %rd5, %rd7;
	ld.global.f32 	%f2, [%rd9];
	add.f32 	%f3, %f1, %f2;
	add.s64 	%rd10, %rd6, %rd7;
	st.global.f32 	[%rd10], %f3;
$L__BB0_2:
	ret;

}
	// .globl	_Z16sumMatrixOnGPU1DPfS_S_jj
.visible .entry _Z16sumMatrixOnGPU1DPfS_S_jj(
	.param .u64 .ptr .align 1 _Z16sumMatrixOnGPU1DPfS_S_jj_param_0,
	.param .u64 .ptr .align 1 _Z16sumMatrixOnGPU1DPfS_S_jj_param_1,
	.param .u64 .ptr .align 1 _Z16sumMatrixOnGPU1DPfS_S_jj_param_2,
	.param .u32 _Z16sumMatrixOnGPU1DPfS_S_jj_param_3,
	.param .u32 _Z16sumMatrixOnGPU1DPfS_S_jj_param_4
)
{
	.reg .pred 	%p<4>;
	.reg .b32 	%r<11>;
	.reg .b32 	%f<4>;
	.reg .b64 	%rd<11>;

	ld.param.u64 	%rd4, [_Z16sumMatrixOnGPU1DPfS_S_jj_param_0];
	ld.param.u64 	%rd5, [_Z16sumMatrixOnGPU1DPfS_S_jj_param_1];
	ld.param.u64 	%rd6, [_Z16sumMatrixOnGPU1DPfS_S_jj_param_2];
	ld.param.u32 	%r5, [_Z16sumMatrixOnGPU1DPfS_S_jj_param_3];
	ld.param.u32 	%r6, [_Z16sumMatrixOnGPU1DPfS_S_jj_param_4];
	mov.u32 	%r7, %tid.x;
	mov.u32 	%r8, %ctaid.x;
	mov.u32 	%r9, %ntid.x;
	mad.lo.s32 	%r10, %r8, %r9, %r7;
	setp.ge.u32 	%p1, %r10, %r5;
	@%p1 bra 	$L__BB1_4;
	mul.lo.s32 	%r2, %r6, %r5;
	setp.ge.u32 	%p2, %r10, %r2;
	@%p2 bra 	$L__BB1_4;
	cvta.to.global.u64 	%rd1, %rd4;
	cvta.to.global.u64 	%rd2, %rd5;
	cvta.to.global.u64 	%rd3, %rd6;
$L__BB1_3:
	mul.wide.u32 	%rd7, %r10, 4;
	add.s64 	%rd8, %rd1, %rd7;
	ld.global.f32 	%f1, [%rd8];
	add.s64 	%rd9, %rd2, %rd7;
	ld.global.f32 	%f2, [%rd9];
	add.f32 	%f3, %f1, %f2;
	add.s64 	%rd10, %rd3, %rd7;
	st.global.f32 	[%rd10], %f3;
	add.s32 	%r10, %r10, %r5;
	setp.lt.u32 	%p3, %r10, %r2;
	@%p3 bra 	$L__BB1_3;
$L__BB1_4:
	ret;

}
	// .globl	_Z17sumMatrixOnGPUMixPfS_S_jj
.visible .entry _Z17sumMatrixOnGPUMixPfS_S_jj(
	.param .u64 .ptr .align 1 _Z17sumMatrixOnGPUMixPfS_S_jj_param_0,
	.param .u64 .ptr .align 1 _Z17sumMatrixOnGPUMixPfS_S_jj_param_1,
	.param .u64 .ptr .align 1 _Z17sumMatrixOnGPUMixPfS_S_jj_param_2,
	.param .u32 _Z17sumMatrixOnGPUMixPfS_S_jj_param_3,
	.param .u32 _Z17sumMatrixOnGPUMixPfS_S_jj_param_4
)
{
	.reg .pred 	%p<4>;
	.reg .b32 	%r<9>;
	.reg .b32 	%f<4>;
	.reg .b64 	%rd<11>;

	ld.param.u64 	%rd1, [_Z17sumMatrixOnGPUMixPfS_S_jj_param_0];
	ld.param.u64 	%rd2, [_Z17sumMatrixOnGPUMixPfS_S_jj_param_1];
	ld.param.u64 	%rd3, [_Z17sumMatrixOnGPUMixPfS_S_jj_param_2];
	ld.param.u32 	%r2, [_Z17sumMatrixOnGPUMixPfS_S_jj_param_3];
	ld.param.u32 	%r3, [_Z17sumMatrixOnGPUMixPfS_S_jj_param_4];
	mov.u32 	%r4, %tid.x;
	mov.u32 	%r5, %ctaid.x;
	mov.u32 	%r6, %ntid.x;
	mad.lo.s32 	%r7, %r5, %r6, %r4;
	mov.u32 	%r8, %ctaid.y;
	mad.lo.s32 	%r1, %r2, %r8, %r7;
	setp.ge.u32 	%p1, %r7, %r2;
	setp.ge.u32 	%p2, %r8, %r3;
	or.pred  	%p3, %p1, %p2;
	@%p3 bra 	$L__BB2_2;
	cvta.to.global.u64 	%rd4, %rd1;
	cvta.to.global.u64 	%rd5, %rd2;
	cvta.to.global.u64 	%rd6, %rd3;
	mul.wide.u32 	%rd7, %r1, 4;
	add.s64 	%rd8, %rd4, %rd7;
	ld.global.f32 	%f1, [%rd8];
	add.s64 	%rd9, %rd5, %rd7;
	ld.global.f32 	%f2, [%rd9];
	add.f32 	%f3, %f1, %f2;
	add.s64 	%rd10, %rd6, %rd7;
	st.global.f32 	[%rd10], %f3;
$L__BB2_2:
	ret;

}


// ===== COMPILED SASS (sm_100) =====

	.target	sm_100

	.elftype	@"ET_EXEC"


//--------------------- .note.nv.tkinfo           --------------------------
	.section	.note.nv.tkinfo,"",@"SHT_NOTE"
	.sectionflags	@"SHF_NOTE_NV_TKINFO"
	.tkinfo
        /*0018*/ 	.word	0x00000002
        /*0030*/ 	.string	""
        /*0030*/ 	.string	"ptxas"
        /*0030*/ 	.string	"Cuda compilation tools, release 13.0, V13.0.88"
        /*0030*/ 	.string	"Build cuda_13.0.r13.0/compiler.36424714_0"
        /*0030*/ 	.string	"-arch sm_100 -m 64 "



//--------------------- .note.nv.cuinfo           --------------------------
	.section	.note.nv.cuinfo,"",@"SHT_NOTE"
	.sectionflags	@"SHF_NOTE_NV_CUINFO"
        /*0018*/ 	.short	0x0002
        /*001a*/ 	.short	0x0064
        /*001c*/ 	.short	0x0082
	.zero		2


//--------------------- .nv.info                  --------------------------
	.section	.nv.info,"",@"SHT_CUDA_INFO"
	.align	4


	//----- nvinfo : EIATTR_REGCOUNT
	.align		4
        /*0000*/ 	.byte	0x04, 0x2f
        /*0002*/ 	.short	(.L_1 - .L_0)
	.align		4
.L_0:
        /*0004*/ 	.word	index@(_Z16sumMatrixOnGPU2DPfS_S_jj)
        /*0008*/ 	.word	0x0000000c


	//----- nvinfo : EIATTR_FRAME_SIZE
	.align		4
.L_1:
        /*000c*/ 	.byte	0x04, 0x11
        /*000e*/ 	.short	(.L_3 - .L_2)
	.align		4
.L_2:
        /*0010*/ 	.word	index@(_Z16sumMatrixOnGPU2DPfS_S_jj)
        /*0014*/ 	.word	0x00000000


	//----- nvinfo : EIATTR_REGCOUNT
	.align		4
.L_3:
        /*0018*/ 	.byte	0x04, 0x2f
        /*001a*/ 	.short	(.L_5 - .L_4)
	.align		4
.L_4:
        /*001c*/ 	.word	index@(_Z16sumMatrixOnGPU1DPfS_S_jj)
        /*0020*/ 	.word	0x00000014


	//----- nvinfo : EIATTR_FRAME_SIZE
	.align		4
.L_5:
        /*0024*/ 	.byte	0x04, 0x11
        /*0026*/ 	.short	(.L_7 - .L_6)
	.align		4
.L_6:
        /*0028*/ 	.word	index@(_Z16sumMatrixOnGPU1DPfS_S_jj)
        /*002c*/ 	.word	0x00000000


	//----- nvinfo : EIATTR_REGCOUNT
	.align		4
.L_7:
        /*0030*/ 	.byte	0x04, 0x2f
        /*0032*/ 	.short	(.L_9 - .L_8)
	.align		4
.L_8:
        /*0034*/ 	.word	index@(_Z17sumMatrixOnGPUMixPfS_S_jj)
        /*0038*/ 	.word	0x0000000c


	//----- nvinfo : EIATTR_FRAME_SIZE
	.align		4
.L_9:
        /*003c*/ 	.byte	0x04, 0x11
        /*003e*/ 	.short	(.L_11 - .L_10)
	.align		4
.L_10:
        /*0040*/ 	.word	index@(_Z17sumMatrixOnGPUMixPfS_S_jj)
        /*0044*/ 	.word	0x00000000


	//----- nvinfo : EIATTR_MIN_STACK_SIZE
	.align		4
.L_11:
        /*0048*/ 	.byte	0x04, 0x12
        /*004a*/ 	.short	(.L_13 - .L_12)
	.align		4
.L_12:
        /*004c*/ 	.word	index@(_Z17sumMatrixOnGPUMixPfS_S_jj)
        /*0050*/ 	.word	0x00000000


	//----- nvinfo : EIATTR_MIN_STACK_SIZE
	.align		4
.L_13:
        /*0054*/ 	.byte	0x04, 0x12
        /*0056*/ 	.short	(.L_15 - .L_14)
	.align		4
.L_14:
        /*0058*/ 	.word	index@(_Z16sumMatrixOnGPU1DPfS_S_jj)
        /*005c*/ 	.word	0x00000000


	//----- nvinfo : EIATTR_MIN_STACK_SIZE
	.align		4
.L_15:
        /*0060*/ 	.byte	0x04, 0x12
        /*0062*/ 	.short	(.L_17 - .L_16)
	.align		4
.L_16:
        /*0064*/ 	.word	index@(_Z16sumMatrixOnGPU2DPfS_S_jj)
        /*0068*/ 	.word	0x00000000
.L_17:


//--------------------- .nv.compat                --------------------------
	.section	.nv.compat,"",@"SHT_CUDA_COMPAT_INFO"
	.align	4
        /*0000*/ 	.byte	0x02, 0x09, 0x00, 0x00, 0x02, 0x02, 0x01, 0x00, 0x02, 0x05, 0x05, 0x00, 0x03, 0x07, 0x01, 0x01
        /*0010*/ 	.byte	0x02, 0x03, 0x00, 0x00, 0x02, 0x06, 0x01, 0x00, 0x04, 0x0b, 0x08, 0x00, 0x09, 0x00, 0x00, 0x00
        /*0020*/ 	.byte	0x00, 0x00, 0x00, 0x00


//--------------------- .nv.info._Z17sumMatrixOnGPUMixPfS_S_jj --------------------------
	.section	.nv.info._Z17sumMatrixOnGPUMixPfS_S_jj,"",@"SHT_CUDA_INFO"
	.sectionflags	@""
	.align	4


	//----- nvinfo : EIATTR_CUDA_API_VERSION
	.align		4
        /*0000*/ 	.byte	0x04, 0x37
        /*0002*/ 	.short	(.L_19 - .L_18)
.L_18:
        /*0004*/ 	.word	0x00000082


	//----- nvinfo : EIATTR_KPARAM_INFO
	.align		4
.L_19:
        /*0008*/ 	.byte	0x04, 0x17
        /*000a*/ 	.short	(.L_21 - .L_20)
.L_20:
        /*000c*/ 	.word	0x00000000
        /*0010*/ 	.short	0x0004
        /*0012*/ 	.short	0x001c
        /*0014*/ 	.byte	0x00, 0xf0, 0x11, 0x00


	//----- nvinfo : EIATTR_KPARAM_INFO
	.align		4
.L_21:
        /*0018*/ 	.byte	0x04, 0x17
        /*001a*/ 	.short	(.L_23 - .L_22)
.L_22:
        /*001c*/ 	.word	0x00000000
        /*0020*/ 	.short	0x0003
        /*0022*/ 	.short	0x0018
        /*0024*/ 	.byte	0x00, 0xf0, 0x11, 0x00


	//----- nvinfo : EIATTR_KPARAM_INFO
	.align		4
.L_23:
        /*0028*/ 	.byte	0x04, 0x17
        /*002a*/ 	.short	(.L_25 - .L_24)
.L_24:
        /*002c*/ 	.word	0x00000000
        /*0030*/ 	.short	0x0002
        /*0032*/ 	.short	0x0010
        /*0034*/ 	.byte	0x00, 0xf5, 0x21, 0x00


	//----- nvinfo : EIATTR_KPARAM_INFO
	.align		4
.L_25:
        /*0038*/ 	.byte	0x04, 0x17
        /*003a*/ 	.short	(.L_27 - .L_26)
.L_26:
        /*003c*/ 	.word	0x00000000
        /*0040*/ 	.short	0x0001
        /*0042*/ 	.short	0x0008
        /*0044*/ 	.byte	0x00, 0xf5, 0x21, 0x00


	//----- nvinfo : EIATTR_KPARAM_INFO
	.align		4
.L_27:
        /*0048*/ 	.byte	0x04, 0x17
        /*004a*/ 	.short	(.L_29 - .L_28)
.L_28:
        /*004c*/ 	.word	0x00000000
        /*0050*/ 	.short	0x0000
        /*0052*/ 	.short	0x0000
        /*0054*/ 	.byte	0x00, 0xf5, 0x21, 0x00


	//----- nvinfo : EIATTR_SPARSE_MMA_MASK
	.align		4
.L_29:
        /*0058*/ 	.byte	0x03, 0x50
        /*005a*/ 	.short	0x0000


	//----- nvinfo : EIATTR_MAXREG_COUNT
	.align		4
        /*005c*/ 	.byte	0x03, 0x1b
        /*005e*/ 	.short	0x00ff


	//----- nvinfo : EIATTR_MERCURY_ISA_VERSION
	.align		4
        /*0060*/ 	.byte	0x03, 0x5f
        /*0062*/ 	.short	0x0101


	//----- nvinfo : EIATTR_VRC_CTA_INIT_COUNT
	.align		4
        /*0064*/ 	.byte	0x02, 0x4a
	.zero		1
	.zero		1


	//----- nvinfo : EIATTR_EXIT_INSTR_OFFSETS
	.align		4
        /*0068*/ 	.byte	0x04, 0x1c
        /*006a*/ 	.short	(.L_31 - .L_30)


	//   ....[0]....
.L_30:
        /*006c*/ 	.word	0x000000a0


	//   ....[1]....
        /*0070*/ 	.word	0x00000160


	//----- nvinfo : EIATTR_CBANK_PARAM_SIZE
	.align		4
.L_31:
        /*0074*/ 	.byte	0x03, 0x19
        /*0076*/ 	.short	0x0020


	//----- nvinfo : EIATTR_PARAM_CBANK
	.align		4
        /*0078*/ 	.byte	0x04, 0x0a
        /*007a*/ 	.short	(.L_33 - .L_32)
	.align		4
.L_32:
        /*007c*/ 	.word	index@(.nv.constant0._Z17sumMatrixOnGPUMixPfS_S_jj)
        /*0080*/ 	.short	0x0380
        /*0082*/ 	.short	0x0020


	//----- nvinfo : EIATTR_SW_WAR
	.align		4
.L_33:
        /*0084*/ 	.byte	0x04, 0x36
        /*0086*/ 	.short	(.L_35 - .L_34)
.L_34:
        /*0088*/ 	.word	0x00000008
.L_35:


//--------------------- .nv.info._Z16sumMatrixOnGPU1DPfS_S_jj --------------------------
	.section	.nv.info._Z16sumMatrixOnGPU1DPfS_S_jj,"",@"SHT_CUDA_INFO"
	.sectionflags	@""
	.align	4


	//----- nvinfo : EIATTR_CUDA_API_VERSION
	.align		4
        /*0000*/ 	.byte	0x04, 0x37
        /*0002*/ 	.short	(.L_37 - .L_36)
.L_36:
        /*0004*/ 	.word	0x00000082


	//----- nvinfo : EIATTR_KPARAM_INFO
	.align		4
.L_37:
        /*0008*/ 	.byte	0x04, 0x17
        /*000a*/ 	.short	(.L_39 - .L_38)
.L_38:
        /*000c*/ 	.word	0x00000000
        /*0010*/ 	.short	0x0004
        /*0012*/ 	.short	0x001c
        /*0014*/ 	.byte	0x00, 0xf0, 0x11, 0x00


	//----- nvinfo : EIATTR_KPARAM_INFO
	.align		4
.L_39:
        /*0018*/ 	.byte	0x04, 0x17
        /*001a*/ 	.short	(.L_41 - .L_40)
.L_40:
        /*001c*/ 	.word	0x00000000
        /*0020*/ 	.short	0x0003
        /*0022*/ 	.short	0x0018
        /*0024*/ 	.byte	0x00, 0xf0, 0x11, 0x00


	//----- nvinfo : EIATTR_KPARAM_INFO
	.align		4
.L_41:
        /*0028*/ 	.byte	0x04, 0x17
        /*002a*/ 	.short	(.L_43 - .L_42)
.L_42:
        /*002c*/ 	.word	0x00000000
        /*0030*/ 	.short	0x0002
        /*0032*/ 	.short	0x0010
        /*0034*/ 	.byte	0x00, 0xf5, 0x21, 0x00


	//----- nvinfo : EIATTR_KPARAM_INFO
	.align		4
.L_43:
        /*0038*/ 	.byte	0x04, 0x17
        /*003a*/ 	.short	(.L_45 - .L_44)
.L_44:
        /*003c*/ 	.word	0x00000000
        /*0040*/ 	.short	0x0001
        /*0042*/ 	.short	0x0008
        /*0044*/ 	.byte	0x00, 0xf5, 0x21, 0x00


	//----- nvinfo : EIATTR_KPARAM_INFO
	.align		4
.L_45:
        /*0048*/ 	.byte	0x04, 0x17
        /*004a*/ 	.short	(.L_47 - .L_46)
.L_46:
        /*004c*/ 	.word	0x00000000
        /*0050*/ 	.short	0x0000
        /*0052*/ 	.short	0x0000
        /*0054*/ 	.byte	0x00, 0xf5, 0x21, 0x00


	//----- nvinfo : EIATTR_SPARSE_MMA_MASK
	.align		4
.L_47:
        /*0058*/ 	.byte	0x03, 0x50
        /*005a*/ 	.short	0x0000


	//----- nvinfo : EIATTR_MAXREG_COUNT
	.align		4
        /*005c*/ 	.byte	0x03, 0x1b
        /*005e*/ 	.short	0x00ff


	//----- nvinfo : EIATTR_MERCURY_ISA_VERSION
	.align		4
        /*0060*/ 	.byte	0x03, 0x5f
        /*0062*/ 	.short	0x0101


	//----- nvinfo : EIATTR_VRC_CTA_INIT_COUNT
	.align		4
        /*0064*/ 	.byte	0x02, 0x4a
	.zero		1
	.zero		1


	//----- nvinfo : EIATTR_EXIT_INSTR_OFFSETS
	.align		4
        /*0068*/ 	.byte	0x04, 0x1c
        /*006a*/ 	.short	(.L_49 - .L_48)


	//   ....[0]....
.L_48:
        /*006c*/ 	.word	0x00000070


	//   ....[1]....
        /*0070*/ 	.word	0x000000b0


	//   ....[2]....
        /*0074*/ 	.word	0x000001e0


	//----- nvinfo : EIATTR_CRS_STACK_SIZE
	.align		4
.L_49:
        /*0078*/ 	.byte	0x04, 0x1e
        /*007a*/ 	.short	(.L_51 - .L_50)
.L_50:
        /*007c*/ 	.word	0x00000000


	//----- nvinfo : EIATTR_CBANK_PARAM_SIZE
	.align		4
.L_51:
        /*0080*/ 	.byte	0x03, 0x19
        /*0082*/ 	.short	0x0020


	//----- nvinfo : EIATTR_PARAM_CBANK
	.align		4
        /*0084*/ 	.byte	0x04, 0x0a
        /*0086*/ 	.short	(.L_53 - .L_52)
	.align		4
.L_52:
        /*0088*/ 	.word	index@(.nv.constant0._Z16sumMatrixOnGPU1DPfS_S_jj)
        /*008c*/ 	.short	0x0380
        /*008e*/ 	.short	0x0020


	//----- nvinfo : EIATTR_SW_WAR
	.align		4
.L_53:
        /*0090*/ 	.byte	0x04, 0x36
        /*0092*/ 	.short	(.L_55 - .L_54)
.L_54:
        /*0094*/ 	.word	0x00000008
.L_55:


//--------------------- .nv.info._Z16sumMatrixOnGPU2DPfS_S_jj --------------------------
	.section	.nv.info._Z16sumMatrixOnGPU2DPfS_S_jj,"",@"SHT_CUDA_INFO"
	.sectionflags	@""
	.align	4


	//----- nvinfo : EIATTR_CUDA_API_VERSION
	.align		4
        /*0000*/ 	.byte	0x04, 0x37
        /*0002*/ 	.short	(.L_57 - .L_56)
.L_56:
        /*0004*/ 	.word	0x00000082


	//----- nvinfo : EIATTR_KPARAM_INFO
	.align		4
.L_57:
        /*0008*/ 	.byte	0x04, 0x17
        /*000a*/ 	.short	(.L_59 - .L_58)
.L_58:
        /*000c*/ 	.word	0x00000000
        /*0010*/ 	.short	0x0004
        /*0012*/ 	.short	0x001c
        /*0014*/ 	.byte	0x00, 0xf0, 0x11, 0x00


	//----- nvinfo : EIATTR_KPARAM_INFO
	.align		4
.L_59:
        /*0018*/ 	.byte	0x04, 0x17
        /*001a*/ 	.short	(.L_61 - .L_60)
.L_60:
        /*001c*/ 	.word	0x00000000
        /*0020*/ 	.short	0x0003
        /*0022*/ 	.short	0x0018
        /*0024*/ 	.byte	0x00, 0xf0, 0x11, 0x00


	//----- nvinfo : EIATTR_KPARAM_INFO
	.align		4
.L_61:
        /*0028*/ 	.byte	0x04, 0x17
        /*002a*/ 	.short	(.L_63 - .L_62)
.L_62:
        /*002c*/ 	.word	0x00000000
        /*0030*/ 	.short	0x0002
        /*0032*/ 	.short	0x0010
        /*0034*/ 	.byte	0x00, 0xf5, 0x21, 0x00


	//----- nvinfo : EIATTR_KPARAM_INFO
	.align		4
.L_63:
        /*0038*/ 	.byte	0x04, 0x17
        /*003a*/ 	.short	(.L_65 - .L_64)
.L_64:
        /*003c*/ 	.word	0x00000000
        /*0040*/ 	.short	0x0001
        /*0042*/ 	.short	0x0008
        /*0044*/ 	.byte	0x00, 0xf5, 0x21, 0x00


	//----- nvinfo : EIATTR_KPARAM_INFO
	.align		4
.L_65:
        /*0048*/ 	.byte	0x04, 0x17
        /*004a*/ 	.short	(.L_67 - .L_66)
.L_66:
        /*004c*/ 	.word	0x00000000
        /*0050*/ 	.short	0x0000
        /*0052*/ 	.short	0x0000
        /*0054*/ 	.byte	0x00, 0xf5, 0x21, 0x00


	//----- nvinfo : EIATTR_SPARSE_MMA_MASK
	.align		4
.L_67:
        /*0058*/ 	.byte	0x03, 0x50
        /*005a*/ 	.short	0x0000


	//----- nvinfo : EIATTR_MAXREG_COUNT
	.align		4
        /*005c*/ 	.byte	0x03, 0x1b
        /*005e*/ 	.short	0x00ff


	//----- nvinfo : EIATTR_MERCURY_ISA_VERSION
	.align		4
        /*0060*/ 	.byte	0x03, 0x5f
        /*0062*/ 	.short	0x0101


	//----- nvinfo : EIATTR_VRC_CTA_INIT_COUNT
	.align		4
        /*0064*/ 	.byte	0x02, 0x4a
	.zero		1
	.zero		1


	//----- nvinfo : EIATTR_EXIT_INSTR_OFFSETS
	.align		4
        /*0068*/ 	.byte	0x04, 0x1c
        /*006a*/ 	.short	(.L_69 - .L_68)


	//   ....[0]....
.L_68:
        /*006c*/ 	.word	0x000000d0


	//   ....[1]....
        /*0070*/ 	.word	0x00000190


	//----- nvinfo : EIATTR_CBANK_PARAM_SIZE
	.align		4
.L_69:
        /*0074*/ 	.byte	0x03, 0x19
        /*0076*/ 	.short	0x0020


	//----- nvinfo : EIATTR_PARAM_CBANK
	.align		4
        /*0078*/ 	.byte	0x04, 0x0a
        /*007a*/ 	.short	(.L_71 - .L_70)
	.align		4
.L_70:
        /*007c*/ 	.word	index@(.nv.constant0._Z16sumMatrixOnGPU2DPfS_S_jj)
        /*0080*/ 	.short	0x0380
        /*0082*/ 	.short	0x0020


	//----- nvinfo : EIATTR_SW_WAR
	.align		4
.L_71:
        /*0084*/ 	.byte	0x04, 0x36
        /*0086*/ 	.short	(.L_73 - .L_72)
.L_72:
        /*0088*/ 	.word	0x00000008
.L_73:


//--------------------- .nv.callgraph             --------------------------
	.section	.nv.callgraph,"",@"SHT_CUDA_CALLGRAPH"
	.align	4
	.sectionentsize	8
	.align		4
        /*0000*/ 	.word	0x00000000
	.align		4
        /*0004*/ 	.word	0xffffffff
	.align		4
        /*0008*/ 	.word	0x00000000
	.align		4
        /*000c*/ 	.word	0xfffffffe
	.align		4
        /*0010*/ 	.word	0x00000000
	.align		4
        /*0014*/ 	.word	0xfffffffd
	.align		4
        /*0018*/ 	.word	0x00000000
	.align		4
        /*001c*/ 	.word	0xfffffffc


//--------------------- .text._Z17sumMatrixOnGPUMixPfS_S_jj --------------------------
	.section	.text._Z17sumMatrixOnGPUMixPfS_S_jj,"ax",@progbits
	.align	128
        .global         _Z17sumMatrixOnGPUMixPfS_S_jj
        .type           _Z17sumMatrixOnGPUMixPfS_S_jj,@function
        .size           _Z17sumMatrixOnGPUMixPfS_S_jj,(.L_x_4 - _Z17sumMatrixOnGPUMixPfS_S_jj)
        .other          _Z17sumMatrixOnGPUMixPfS_S_jj,@"STO_CUDA_ENTRY STV_DEFAULT"
_Z17sumMatrixOnGPUMixPfS_S_jj:
.text._Z17sumMatrixOnGPUMixPfS_S_jj:
[----:B------:R-:W-:Y:S01]  /*0000*/  LDC R1, c[0x0][0x37c] ;  /* 0x0000df00ff017b82 */ /* 0x000fe20000000800 */
[----:B------:R-:W0:Y:S07]  /*0010*/  S2R R3, SR_TID.X ;  /* 0x0000000000037919 */ /* 0x000e2e0000002100 */
[----:B------:R-:W0:Y:S08]  /*0020*/  S2UR UR4, SR_CTAID.X ;  /* 0x00000000000479c3 */ /* 0x000e300000002500 */
[----:B------:R-:W0:Y:S08]  /*0030*/  LDC R0, c[0x0][0x360] ;  /* 0x0000d800ff007b82 */ /* 0x000e300000000800 */
[----:B------:R-:W1:Y:S08]  /*0040*/  S2UR UR5, SR_CTAID.Y ;  /* 0x00000000000579c3 */ /* 0x000e700000002600 */
[----:B------:R-:W1:Y:S01]  /*0050*/  LDC.64 R4, c[0x0][0x398] ;  /* 0x0000e600ff047b82 */ /* 0x000e620000000a00 */
[----:B0-----:R-:W-:Y:S01]  /*0060*/  IMAD R3, R0, UR4, R3 ;  /* 0x0000000400037c24 */ /* 0x001fe2000f8e0203 */
[----:B-1----:R-:W-:-:S03]  /*0070*/  ISETP.LE.U32.AND P0, PT, R5, UR5, PT ;  /* 0x0000000505007c0c */ /* 0x002fc6000bf03070 */
[----:B------:R-:W-:Y:S01]  /*0080*/  IMAD R9, R4, UR5, R3 ;  /* 0x0000000504097c24 */ /* 0x000fe2000f8e0203 */
[----:B------:R-:W-:-:S13]  /*0090*/  ISETP.GE.U32.OR P0, PT, R3, R4, P0 ;  /* 0x000000040300720c */ /* 0x000fda0000706470 */
[----:B------:R-:W-:Y:S05]  /*00a0*/  @P0 EXIT ;  /* 0x000000000000094d */ /* 0x000fea0003800000 */
[----:B------:R-:W0:Y:S01]  /*00b0*/  LDC.64 R2, c[0x0][0x380] ;  /* 0x0000e000ff027b82 */ /* 0x000e220000000a00 */
[----:B------:R-:W1:Y:S07]  /*00c0*/  LDCU.64 UR4, c[0x0][0x358] ;  /* 0x00006b00ff0477ac */ /* 0x000e6e0008000a00 */
[----:B------:R-:W2:Y:S08]  /*00d0*/  LDC.64 R4, c[0x0][0x388] ;  /* 0x0000e200ff047b82 */ /* 0x000eb00000000a00 */
[----:B------:R-:W3:Y:S01]  /*00e0*/  LDC.64 R6, c[0x0][0x390] ;  /* 0x0000e400ff067b82 */ /* 0x000ee20000000a00 */
[----:B0-----:R-:W-:-:S06]  /*00f0*/  IMAD.WIDE.U32 R2, R9, 0x4, R2 ;  /* 0x0000000409027825 */ /* 0x001fcc00078e0002 */
[----:B-1----:R-:W4:Y:S01]  /*0100*/  LDG.E R2, desc[UR4][R2.64] ;  /* 0x0000000402027981 */ /* 0x002f22000c1e1900 */
[----:B--2---:R-:W-:-:S06]  /*0110*/  IMAD.WIDE.U32 R4, R9, 0x4, R4 ;  /* 0x0000000409047825 */ /* 0x004fcc00078e0004 */
[----:B------:R-:W4:Y:S01]  /*0120*/  LDG.E R5, desc[UR4][R4.64] ;  /* 0x0000000404057981 */ /* 0x000f22000c1e1900 */
[----:B---3--:R-:W-:-:S04]  /*0130*/  IMAD.WIDE.U32 R6, R9, 0x4, R6 ;  /* 0x0000000409067825 */ /* 0x008fc800078e0006 */
[----:B----4-:R-:W-:-:S05]  /*0140*/  FADD R9, R2, R5 ;  /* 0x0000000502097221 */ /* 0x010fca0000000000 */
[----:B------:R-:W-:Y:S01]  /*0150*/  STG.E desc[UR4][R6.64], R9 ;  /* 0x0000000906007986 */ /* 0x000fe2000c101904 */
[----:B------:R-:W-:Y:S05]  /*0160*/  EXIT ;  /* 0x000000000000794d */ /* 0x000fea0003800000 */
.L_x_0:
[----:B------:R-:W-:-:S00]  /*0170*/  BRA `(.L_x_0) ;  /* 0xfffffffc00fc7947 */ /* 0x000fc0000383ffff */
[----:B------:R-:W-:-:S00]  /*0180*/  NOP ;  /* 0x0000000000007918 */ /* 0x000fc00000000000 */
[----:B------:R-:W-:-:S00]  /*0190*/  NOP ;  /* 0x0000000000007918 */ /* 0x000fc00000000000 */
[----:B------:R-:W-:-:S00]  /*01a0*/  NOP ;  /* 0x0000000000007918 */ /* 0x000fc00000000000 */
[----:B------:R-:W-:-:S00]  /*01b0*/  NOP ;  /* 0x0000000000007918 */ /* 0x000fc00000000000 */
[----:B------:R-:W-:-:S00]  /*01c0*/  NOP ;  /* 0x0000000000007918 */ /* 0x000fc00000000000 */
[----:B------:R-:W-:-:S00]  /*01d0*/  NOP ;  /* 0x0000000000007918 */ /* 0x000fc00000000000 */
[----:B------:R-:W-:-:S00]  /*01e0*/  NOP ;  /* 0x0000000000007918 */ /* 0x000fc00000000000 */
[----:B------:R-:W-:-:S00]  /*01f0*/  NOP ;  /* 0x0000000000007918 */ /* 0x000fc00000000000 */
.L_x_4:


//--------------------- .text._Z16sumMatrixOnGPU1DPfS_S_jj --------------------------
	.section	.text._Z16sumMatrixOnGPU1DPfS_S_jj,"ax",@progbits
	.align	128
        .global         _Z16sumMatrixOnGPU1DPfS_S_jj
        .type           _Z16sumMatrixOnGPU1DPfS_S_jj,@function
        .size           _Z16sumMatrixOnGPU1DPfS_S_jj,(.L_x_5 - _Z16sumMatrixOnGPU1DPfS_S_jj)
        .other          _Z16sumMatrixOnGPU1DPfS_S_jj,@"STO_CUDA_ENTRY STV_DEFAULT"
_Z16sumMatrixOnGPU1DPfS_S_jj:
.text._Z16sumMatrixOnGPU1DPfS_S_jj:
[----:B------:R-:W-:Y:S01]  /*0000*/  LDC R1, c[0x0][0x37c] ;  /* 0x0000df00ff017b82 */ /* 0x000fe20000000800 */
[----:B------:R-:W0:Y:S07]  /*0010*/  S2R R0, SR_TID.X ;  /* 0x0000000000007919 */ /* 0x000e2e0000002100 */
[----:B------:R-:W0:Y:S01]  /*0020*/  S2UR UR4, SR_CTAID.X ;  /* 0x00000000000479c3 */ /* 0x000e220000002500 */
[----:B------:R-:W1:Y:S07]  /*0030*/  LDCU UR5, c[0x0][0x398] ;  /* 0x00007300ff0577ac */ /* 0x000e6e0008000800 */
[----:B------:R-:W0:Y:S02]  /*0040*/  LDC R3, c[0x0][0x360] ;  /* 0x0000d800ff037b82 */ /* 0x000e240000000800 */
[----:B0-----:R-:W-:-:S05]  /*0050*/  IMAD R0, R3, UR4, R0 ;  /* 0x0000000403007c24 */ /* 0x001fca000f8e0200 */
[----:B-1----:R-:W-:-:S13]  /*0060*/  ISETP.GE.U32.AND P0, PT, R0, UR5, PT ;  /* 0x0000000500007c0c */ /* 0x002fda000bf06070 */
[----:B------:R-:W-:Y:S05]  /*0070*/  @P0 EXIT ;  /* 0x000000000000094d */ /* 0x000fea0003800000 */
[----:B------:R-:W0:Y:S02]  /*0080*/  LDCU UR4, c[0x0][0x39c] ;  /* 0x00007380ff0477ac */ /* 0x000e240008000800 */
[----:B0-----:R-:W-:-:S06]  /*0090*/  UIMAD UR4, UR5, UR4, URZ ;  /* 0x00000004050472a4 */ /* 0x001fcc000f8e02ff */
[----:B------:R-:W-:-:S13]  /*00a0*/  ISETP.GE.U32.AND P0, PT, R0, UR4, PT ;  /* 0x0000000400007c0c */ /* 0x000fda000bf06070 */
[----:B------:R-:W-:Y:S05]  /*00b0*/  @P0 EXIT ;  /* 0x000000000000094d */ /* 0x000fea0003800000 */
[----:B------:R-:W0:Y:S08]  /*00c0*/  LDC.64 R16, c[0x0][0x358] ;  /* 0x0000d600ff107b82 */ /* 0x000e300000000a00 */
[----:B------:R-:W1:Y:S08]  /*00d0*/  LDC.64 R12, c[0x0][0x390] ;  /* 0x0000e400ff0c7b82 */ /* 0x000e700000000a00 */
[----:B------:R-:W2:Y:S08]  /*00e0*/  LDC.64 R8, c[0x0][0x380] ;  /* 0x0000e000ff087b82 */ /* 0x000eb00000000a00 */
[----:B------:R-:W3:Y:S02]  /*00f0*/  LDC.64 R10, c[0x0][0x388] ;  /* 0x0000e200ff0a7b82 */ /* 0x000ee40000000a00 */
.L_x_1:
[----:B0-----:R-:W-:Y:S01]  /*0100*/  R2UR UR6, R16 ;  /* 0x00000000100672ca */ /* 0x001fe200000e0000 */
[----:B--2---:R-:W-:Y:S01]  /*0110*/  IMAD.WIDE.U32 R2, R0, 0x4, R8 ;  /* 0x0000000400027825 */ /* 0x004fe200078e0008 */
[C---:B------:R-:W-:Y:S02]  /*0120*/  R2UR UR7, R17.reuse ;  /* 0x00000000110772ca */ /* 0x040fe400000e0000 */
[----:B------:R-:W-:Y:S01]  /*0130*/  R2UR UR8, R16 ;  /* 0x00000000100872ca */ /* 0x000fe200000e0000 */
[----:B---3--:R-:W-:Y:S01]  /*0140*/  IMAD.WIDE.U32 R4, R0, 0x4, R10 ;  /* 0x0000000400047825 */ /* 0x008fe200078e000a */
[----:B------:R-:W-:-:S09]  /*0150*/  R2UR UR9, R17 ;  /* 0x00000000110972ca */ /* 0x000fd200000e0000 */
[----:B------:R-:W2:Y:S04]  /*0160*/  LDG.E R2, desc[UR6][R2.64] ;  /* 0x0000000602027981 */ /* 0x000ea8000c1e1900 */
[----:B------:R-:W2:Y:S01]  /*0170*/  LDG.E R5, desc[UR8][R4.64] ;  /* 0x0000000804057981 */ /* 0x000ea2000c1e1900 */
[----:B-1--4-:R-:W-:-:S04]  /*0180*/  IMAD.WIDE.U32 R6, R0, 0x4, R12 ;  /* 0x0000000400067825 */ /* 0x012fc800078e000c */
[----:B------:R-:W-:-:S05]  /*0190*/  VIADD R0, R0, UR5 ;  /* 0x0000000500007c36 */ /* 0x000fca0008000000 */
[----:B------:R-:W-:Y:S01]  /*01a0*/  ISETP.GE.U32.AND P0, PT, R0, UR4, PT ;  /* 0x0000000400007c0c */ /* 0x000fe2000bf06070 */
[----:B--2---:R-:W-:-:S05]  /*01b0*/  FADD R15, R2, R5 ;  /* 0x00000005020f7221 */ /* 0x004fca0000000000 */
[----:B------:R4:W-:Y:S07]  /*01c0*/  STG.E desc[UR6][R6.64], R15 ;  /* 0x0000000f06007986 */ /* 0x0009ee000c101906 */
[----:B------:R-:W-:Y:S05]  /*01d0*/  @!P0 BRA `(.L_x_1) ;  /* 0xfffffffc00c88947 */ /* 0x000fea000383ffff */
[----:B------:R-:W-:Y:S05]  /*01e0*/  EXIT ;  /* 0x000000000000794d */ /* 0x000fea0003800000 */
.L_x_2:
        /* <DEDUP_REMOVED lines=9> */
.L_x_5:


//--------------------- .text._Z16sumMatrixOnGPU2DPfS_S_jj --------------------------
	.section	.text._Z16sumMatrixOnGPU2DPfS_S_jj,"ax",@progbits
	.align	128
        .global         _Z16sumMatrixOnGPU2DPfS_S_jj
        .type           _Z16sumMatrixOnGPU2DPfS_S_jj,@function
        .size           _Z16sumMatrixOnGPU2DPfS_S_jj,(.L_x_6 - _Z16sumMatrixOnGPU2DPfS_S_jj)
        .other          _Z16sumMatrixOnGPU2DPfS_S_jj,@"STO_CUDA_ENTRY STV_DEFAULT"
_Z16sumMatrixOnGPU2DPfS_S_jj:
.text._Z16sumMatrixOnGPU2DPfS_S_jj:
[----:B------:R-:W-:Y:S01]  /*0000*/  LDC R1, c[0x0][0x37c] ;  /* 0x0000df00ff017b82 */ /* 0x000fe20000000800 */
[----:B------:R-:W0:Y:S07]  /*0010*/  S2R R3, SR_TID.Y ;  /* 0x0000000000037919 */ /* 0x000e2e0000002200 */
[----:B------:R-:W1:Y:S01]  /*0020*/  LDC R5, c[0x0][0x360] ;  /* 0x0000d800ff057b82 */ /* 0x000e620000000800 */
[----:B------:R-:W2:Y:S01]  /*0030*/  LDCU.64 UR6, c[0x0][0x398] ;  /* 0x00007300ff0677ac */ /* 0x000ea20008000a00 */
[----:B------:R-:W1:Y:S06]  /*0040*/  S2R R0, SR_TID.X ;  /* 0x0000000000007919 */ /* 0x000e6c0000002100 */
[----:B------:R-:W0:Y:S08]  /*0050*/  S2UR UR5, SR_CTAID.Y ;  /* 0x00000000000579c3 */ /* 0x000e300000002600 */
[----:B------:R-:W0:Y:S08]  /*0060*/  LDC R2, c[0x0][0x364] ;  /* 0x0000d900ff027b82 */ /* 0x000e300000000800 */
[----:B------:R-:W1:Y:S01]  /*0070*/  S2UR UR4, SR_CTAID.X ;  /* 0x00000000000479c3 */ /* 0x000e620000002500 */
[----:B0-----:R-:W-:-:S05]  /*0080*/  IMAD R3, R2, UR5, R3 ;  /* 0x0000000502037c24 */ /* 0x001fca000f8e0203 */
[----:B--2---:R-:W-:Y:S01]  /*0090*/  ISETP.GE.U32.AND P0, PT, R3, UR7, PT ;  /* 0x0000000703007c0c */ /* 0x004fe2000bf06070 */
[----:B-1----:R-:W-:-:S04]  /*00a0*/  IMAD R0, R5, UR4, R0 ;  /* 0x0000000405007c24 */ /* 0x002fc8000f8e0200 */
[----:B------:R-:W-:Y:S01]  /*00b0*/  IMAD R9, R3, UR6, R0 ;  /* 0x0000000603097c24 */ /* 0x000fe2000f8e0200 */
[----:B------:R-:W-:-:S13]  /*00c0*/  ISETP.GE.U32.OR P0, PT, R0, UR6, P0 ;  /* 0x0000000600007c0c */ /* 0x000fda0008706470 */
        /* <DEDUP_REMOVED lines=13> */
.L_x_3:
        /* <DEDUP_REMOVED lines=14> */
.L_x_6:


//--------------------- .nv.shared.reserved.0     --------------------------
	.section	.nv.shared.reserved.0,"aw",@nobits
	.weak		__nv_reservedSMEM_offset_0_alias
	.size		__nv_reservedSMEM_offset_0_alias, 0, 64
	.other		__nv_reservedSMEM_offset_0_alias,@"STO_CUDA_RESERVED_SHARED STV_DEFAULT"
__nv_reservedSMEM_offset_0_alias:
	.zero		0
	.zero		64


//--------------------- .nv.constant0._Z17sumMatrixOnGPUMixPfS_S_jj --------------------------
	.section	.nv.constant0._Z17sumMatrixOnGPUMixPfS_S_jj,"a",@progbits
	.sectionflags	@""
	.align	4
.nv.constant0._Z17sumMatrixOnGPUMixPfS_S_jj:
	.zero		928


//--------------------- .nv.constant0._Z16sumMatrixOnGPU1DPfS_S_jj --------------------------
	.section	.nv.constant0._Z16sumMatrixOnGPU1DPfS_S_jj,"a",@progbits
	.sectionflags	@""
	.align	4
.nv.constant0._Z16sumMatrixOnGPU1DPfS_S_jj:
	.zero		928


//--------------------- .nv.constant0._Z16sumMatrixOnGPU2DPfS_S_jj --------------------------
	.section	.nv.constant0._Z16sumMatrixOnGPU2DPfS_S_jj,"a",@progbits
	.sectionflags	@""
	.align	4
.nv.constant0._Z16sumMatrixOnGPU2DPfS_S_jj:
	.zero		928


//--------------------- SYMBOLS --------------------------

	.type		.nv.reservedSmem.offset0,@object
	.size		.nv.reservedSmem.offset0,0x4
